//
// Generated by NVIDIA NVVM Compiler
//
// Compiler Build ID: CL-36424714
// Cuda compilation tools, release 13.0, V13.0.88
// Based on NVVM 20.0.0
//

.version 9.0
.target sm_100
.address_size 64

	// .globl	_Z16histogram_kernelPKhPii
// _ZZ16histogram_kernelPKhPiiE9temp_hist has been demoted

.visible .entry _Z16histogram_kernelPKhPii(
	.param .u64 .ptr .align 1 _Z16histogram_kernelPKhPii_param_0,
	.param .u64 .ptr .align 1 _Z16histogram_kernelPKhPii_param_1,
	.param .u32 _Z16histogram_kernelPKhPii_param_2
)
{
	.reg .pred 	%p<9>;
	.reg .b16 	%rs<6>;
	.reg .b32 	%r<54>;
	.reg .b64 	%rd<15>;
	// demoted variable
	.shared .align 4 .b8 _ZZ16histogram_kernelPKhPiiE9temp_hist[1024];
	ld.param.u64 	%rd3, [_Z16histogram_kernelPKhPii_param_0];
	ld.param.u64 	%rd2, [_Z16histogram_kernelPKhPii_param_1];
	ld.param.u32 	%r14, [_Z16histogram_kernelPKhPii_param_2];
	cvta.to.global.u64 	%rd1, %rd3;
	mov.u32 	%r1, %tid.x;
	mov.u32 	%r15, %ctaid.x;
	mov.u32 	%r16, %ntid.x;
	mad.lo.s32 	%r52, %r15, %r16, %r1;
	mov.u32 	%r17, %nctaid.x;
	mul.lo.s32 	%r3, %r16, %r17;
	setp.gt.u32 	%p1, %r1, 255;
	shl.b32 	%r18, %r1, 2;
	mov.u32 	%r19, _ZZ16histogram_kernelPKhPiiE9temp_hist;
	add.s32 	%r4, %r19, %r18;
	@%p1 bra 	$L__BB0_2;
	mov.b32 	%r20, 0;
	st.shared.u32 	[%r4], %r20;
$L__BB0_2:
	bar.sync 	0;
	setp.ge.s32 	%p2, %r52, %r14;
	@%p2 bra 	$L__BB0_9;
	add.s32 	%r21, %r52, %r3;
	max.s32 	%r22, %r14, %r21;
	setp.lt.s32 	%p3, %r21, %r14;
	selp.u32 	%r23, 1, 0, %p3;
	add.s32 	%r24, %r21, %r23;
	sub.s32 	%r25, %r22, %r24;
	div.u32 	%r26, %r25, %r3;
	add.s32 	%r5, %r26, %r23;
	and.b32  	%r27, %r5, 3;
	setp.eq.s32 	%p4, %r27, 3;
	@%p4 bra 	$L__BB0_6;
	add.s32 	%r28, %r5, 1;
	and.b32  	%r29, %r28, 3;
	neg.s32 	%r50, %r29;
$L__BB0_5:
	.pragma "nounroll";
	cvt.s64.s32 	%rd4, %r52;
	add.s64 	%rd5, %rd1, %rd4;
	ld.global.u8 	%rs1, [%rd5];
	mul.wide.u16 	%r30, %rs1, 4;
	add.s32 	%r32, %r19, %r30;
	atom.shared.add.u32 	%r33, [%r32], 1;
	add.s32 	%r52, %r52, %r3;
	add.s32 	%r50, %r50, 1;
	setp.ne.s32 	%p5, %r50, 0;
	@%p5 bra 	$L__BB0_5;
$L__BB0_6:
	setp.lt.u32 	%p6, %r5, 3;
	@%p6 bra 	$L__BB0_9;
	cvt.s64.s32 	%rd8, %r3;
	shl.b32 	%r47, %r3, 2;
$L__BB0_8:
	cvt.s64.s32 	%rd6, %r52;
	add.s64 	%rd7, %rd1, %rd6;
	ld.global.u8 	%rs2, [%rd7];
	mul.wide.u16 	%r34, %rs2, 4;
	add.s32 	%r36, %r19, %r34;
	atom.shared.add.u32 	%r37, [%r36], 1;
	add.s64 	%rd9, %rd7, %rd8;
	ld.global.u8 	%rs3, [%rd9];
	mul.wide.u16 	%r38, %rs3, 4;
	add.s32 	%r39, %r19, %r38;
	atom.shared.add.u32 	%r40, [%r39], 1;
	add.s64 	%rd10, %rd9, %rd8;
	ld.global.u8 	%rs4, [%rd10];
	mul.wide.u16 	%r41, %rs4, 4;
	add.s32 	%r42, %r19, %r41;
	atom.shared.add.u32 	%r43, [%r42], 1;
	add.s64 	%rd11, %rd10, %rd8;
	ld.global.u8 	%rs5, [%rd11];
	mul.wide.u16 	%r44, %rs5, 4;
	add.s32 	%r45, %r19, %r44;
	atom.shared.add.u32 	%r46, [%r45], 1;
	add.s32 	%r52, %r47, %r52;
	setp.lt.s32 	%p7, %r52, %r14;
	@%p7 bra 	$L__BB0_8;
$L__BB0_9:
	setp.gt.u32 	%p8, %r1, 255;
	bar.sync 	0;
	@%p8 bra 	$L__BB0_11;
	cvta.to.global.u64 	%rd12, %rd2;
	mul.wide.u32 	%rd13, %r1, 4;
	add.s64 	%rd14, %rd12, %rd13;
	ld.shared.u32 	%r48, [%r4];
	atom.global.add.u32 	%r49, [%rd14], %r48;
$L__BB0_11:
	ret;

}


// ===== COMPILED SASS (sm_100) =====

	.target	sm_100

	.elftype	@"ET_EXEC"


//--------------------- .note.nv.tkinfo           --------------------------
	.section	.note.nv.tkinfo,"",@"SHT_NOTE"
	.sectionflags	@"SHF_NOTE_NV_TKINFO"
	.tkinfo
        /*0018*/ 	.word	0x00000002
        /*0030*/ 	.string	""
        /*0030*/ 	.string	"ptxas"
        /*0030*/ 	.string	"Cuda compilation tools, release 13.0, V13.0.88"
        /*0030*/ 	.string	"Build cuda_13.0.r13.0/compiler.36424714_0"
        /*0030*/ 	.string	"-arch sm_100 -m 64 "



//--------------------- .note.nv.cuinfo           --------------------------
	.section	.note.nv.cuinfo,"",@"SHT_NOTE"
	.sectionflags	@"SHF_NOTE_NV_CUINFO"
        /*0018*/ 	.short	0x0002
        /*001a*/ 	.short	0x0064
        /*001c*/ 	.short	0x0082
	.zero		2


//--------------------- .nv.info                  --------------------------
	.section	.nv.info,"",@"SHT_CUDA_INFO"
	.align	4


	//----- nvinfo : EIATTR_REGCOUNT
	.align		4
        /*0000*/ 	.byte	0x04, 0x2f
        /*0002*/ 	.short	(.L_1 - .L_0)
	.align		4
.L_0:
        /*0004*/ 	.word	index@(_Z16histogram_kernelPKhPii)
        /*0008*/ 	.word	0x00000014


	//----- nvinfo : EIATTR_FRAME_SIZE
	.align		4
.L_1:
        /*000c*/ 	.byte	0x04, 0x11
        /*000e*/ 	.short	(.L_3 - .L_2)
	.align		4
.L_2:
        /*0010*/ 	.word	index@(_Z16histogram_kernelPKhPii)
        /*0014*/ 	.word	0x00000000


	//----- nvinfo : EIATTR_MIN_STACK_SIZE
	.align		4
.L_3:
        /*0018*/ 	.byte	0x04, 0x12
        /*001a*/ 	.short	(.L_5 - .L_4)
	.align		4
.L_4:
        /*001c*/ 	.word	index@(_Z16histogram_kernelPKhPii)
        /*0020*/ 	.word	0x00000000
.L_5:


//--------------------- .nv.compat                --------------------------
	.section	.nv.compat,"",@"SHT_CUDA_COMPAT_INFO"
	.align	4
        /*0000*/ 	.byte	0x02, 0x09, 0x00, 0x00, 0x02, 0x02, 0x01, 0x00, 0x02, 0x05, 0x05, 0x00, 0x03, 0x07, 0x01, 0x01
        /*0010*/ 	.byte	0x02, 0x03, 0x00, 0x00, 0x02, 0x06, 0x01, 0x00, 0x04, 0x0b, 0x08, 0x00, 0x09, 0x00, 0x00, 0x00
        /*0020*/ 	.byte	0x00, 0x00, 0x00, 0x00


//--------------------- .nv.info._Z16histogram_kernelPKhPii --------------------------
	.section	.nv.info._Z16histogram_kernelPKhPii,"",@"SHT_CUDA_INFO"
	.sectionflags	@""
	.align	4


	//----- nvinfo : EIATTR_CUDA_API_VERSION
	.align		4
        /*0000*/ 	.byte	0x04, 0x37
        /*0002*/ 	.short	(.L_7 - .L_6)
.L_6:
        /*0004*/ 	.word	0x00000082


	//----- nvinfo : EIATTR_KPARAM_INFO
	.align		4
.L_7:
        /*0008*/ 	.byte	0x04, 0x17
        /*000a*/ 	.short	(.L_9 - .L_8)
.L_8:
        /*000c*/ 	.word	0x00000000
        /*0010*/ 	.short	0x0002
        /*0012*/ 	.short	0x0010
        /*0014*/ 	.byte	0x00, 0xf0, 0x11, 0x00


	//----- nvinfo : EIATTR_KPARAM_INFO
	.align		4
.L_9:
        /*0018*/ 	.byte	0x04, 0x17
        /*001a*/ 	.short	(.L_11 - .L_10)
.L_10:
        /*001c*/ 	.word	0x00000000
        /*0020*/ 	.short	0x0001
        /*0022*/ 	.short	0x0008
        /*0024*/ 	.byte	0x00, 0xf5, 0x21, 0x00


	//----- nvinfo : EIATTR_KPARAM_INFO
	.align		4
.L_11:
        /*0028*/ 	.byte	0x04, 0x17
        /*002a*/ 	.short	(.L_13 - .L_12)
.L_12:
        /*002c*/ 	.word	0x00000000
        /*0030*/ 	.short	0x0000
        /*0032*/ 	.short	0x0000
        /*0034*/ 	.byte	0x00, 0xf5, 0x21, 0x00


	//----- nvinfo : EIATTR_SPARSE_MMA_MASK
	.align		4
.L_13:
        /*0038*/ 	.byte	0x03, 0x50
        /*003a*/ 	.short	0x0000


	//----- nvinfo : EIATTR_MAXREG_COUNT
	.align		4
        /*003c*/ 	.byte	0x03, 0x1b
        /*003e*/ 	.short	0x00ff


	//----- nvinfo : EIATTR_NUM_BARRIERS
	.align		4
        /*0040*/ 	.byte	0x02, 0x4c
        /*0042*/ 	.byte	0x01
	.zero		1


	//----- nvinfo : EIATTR_MERCURY_ISA_VERSION
	.align		4
        /*0044*/ 	.byte	0x03, 0x5f
        /*0046*/ 	.short	0x0101


	//----- nvinfo : EIATTR_VRC_CTA_INIT_COUNT
	.align		4
        /*0048*/ 	.byte	0x02, 0x4a
	.zero		1
	.zero		1


	//----- nvinfo : EIATTR_EXIT_INSTR_OFFSETS
	.align		4
        /*004c*/ 	.byte	0x04, 0x1c
        /*004e*/ 	.short	(.L_15 - .L_14)


	//   ....[0]....
.L_14:
        /*0050*/ 	.word	0x000005a0


	//   ....[1]....
        /*0054*/ 	.word	0x000005f0


	//----- nvinfo : EIATTR_CRS_STACK_SIZE
	.align		4
.L_15:
        /*0058*/ 	.byte	0x04, 0x1e
        /*005a*/ 	.short	(.L_17 - .L_16)
.L_16:
        /*005c*/ 	.word	0x00000000


	//----- nvinfo : EIATTR_CBANK_PARAM_SIZE
	.align		4
.L_17:
        /*0060*/ 	.byte	0x03, 0x19
        /*0062*/ 	.short	0x0014


	//----- nvinfo : EIATTR_PARAM_CBANK
	.align		4
        /*0064*/ 	.byte	0x04, 0x0a
        /*0066*/ 	.short	(.L_19 - .L_18)
	.align		4
.L_18:
        /*0068*/ 	.word	index@(.nv.constant0._Z16histogram_kernelPKhPii)
        /*006c*/ 	.short	0x0380
        /*006e*/ 	.short	0x0014


	//----- nvinfo : EIATTR_SW_WAR
	.align		4
.L_19:
        /*0070*/ 	.byte	0x04, 0x36
        /*0072*/ 	.short	(.L_21 - .L_20)
.L_20:
        /*0074*/ 	.word	0x00000008
.L_21:


//--------------------- .nv.callgraph             --------------------------
	.section	.nv.callgraph,"",@"SHT_CUDA_CALLGRAPH"
	.align	4
	.sectionentsize	8
	.align		4
        /*0000*/ 	.word	0x00000000
	.align		4
        /*0004*/ 	.word	0xffffffff
	.align		4
        /*0008*/ 	.word	0x00000000
	.align		4
        /*000c*/ 	.word	0xfffffffe
	.align		4
        /*0010*/ 	.word	0x00000000
	.align		4
        /*0014*/ 	.word	0xfffffffd
	.align		4
        /*0018*/ 	.word	0x00000000
	.align		4
        /*001c*/ 	.word	0xfffffffc


//--------------------- .text._Z16histogram_kernelPKhPii --------------------------
	.section	.text._Z16histogram_kernelPKhPii,"ax",@progbits
	.align	128
        .global         _Z16histogram_kernelPKhPii
        .type           _Z16histogram_kernelPKhPii,@function
        .size           _Z16histogram_kernelPKhPii,(.L_x_7 - _Z16histogram_kernelPKhPii)
        .other          _Z16histogram_kernelPKhPii,@"STO_CUDA_ENTRY STV_DEFAULT"
_Z16histogram_kernelPKhPii:
.text._Z16histogram_kernelPKhPii:
[----:B------:R-:W-:Y:S01]  /*0000*/  LDC R1, c[0x0][0x37c] ;  /* 0x0000df00ff017b82 */ /* 0x000fe20000000800 */
[----:B------:R-:W0:Y:S07]  /*0010*/  S2R R0, SR_TID.X ;  /* 0x0000000000007919 */ /* 0x000e2e0000002100 */
[----:B------:R-:W1:Y:S01]  /*0020*/  S2UR UR5, SR_CgaCtaId ;  /* 0x00000000000579c3 */ /* 0x000e620000008800 */
[----:B------:R-:W2:Y:S01]  /*0030*/  LDCU UR7, c[0x0][0x390] ;  /* 0x00007200ff0777ac */ /* 0x000ea20008000800 */
[----:B------:R-:W-:Y:S01]  /*0040*/  BSSY.RECONVERGENT B0, `(.L_x_0) ;  /* 0x0000054000007945 */ /* 0x000fe20003800200 */
[----:B------:R-:W-:Y:S01]  /*0050*/  UMOV UR4, 0x400 ;  /* 0x0000040000047882 */ /* 0x000fe20000000000 */
[----:B------:R-:W3:Y:S04]  /*0060*/  LDCU.64 UR8, c[0x0][0x358] ;  /* 0x00006b00ff0877ac */ /* 0x000ee80008000a00 */
[----:B------:R-:W4:Y:S01]  /*0070*/  S2UR UR6, SR_CTAID.X ;  /* 0x00000000000679c3 */ /* 0x000f220000002500 */
[----:B------:R-:W2:Y:S01]  /*0080*/  LDCU.64 UR10, c[0x0][0x380] ;  /* 0x00007000ff0a77ac */ /* 0x000ea20008000a00 */
[----:B------:R-:W2:Y:S06]  /*0090*/  LDCU.64 UR12, c[0x0][0x380] ;  /* 0x00007000ff0c77ac */ /* 0x000eac0008000a00 */
[----:B------:R-:W4:Y:S01]  /*00a0*/  LDC R5, c[0x0][0x360] ;  /* 0x0000d800ff057b82 */ /* 0x000f220000000800 */
[----:B-1----:R-:W-:Y:S01]  /*00b0*/  ULEA UR4, UR5, UR4, 0x18 ;  /* 0x0000000405047291 */ /* 0x002fe2000f8ec0ff */
[----:B------:R-:W1:Y:S01]  /*00c0*/  LDCU UR5, c[0x0][0x370] ;  /* 0x00006e00ff0577ac */ /* 0x000e620008000800 */
[----:B0-----:R-:W-:-:S04]  /*00d0*/  ISETP.GT.U32.AND P0, PT, R0, 0xff, PT ;  /* 0x000000ff0000780c */ /* 0x001fc80003f04070 */
[----:B------:R-:W-:Y:S01]  /*00e0*/  LEA R2, R0, UR4, 0x2 ;  /* 0x0000000400027c11 */ /* 0x000fe2000f8e10ff */
[----:B----4-:R-:W-:-:S08]  /*00f0*/  IMAD R3, R5, UR6, R0 ;  /* 0x0000000605037c24 */ /* 0x010fd0000f8e0200 */
[----:B------:R0:W-:Y:S01]  /*0100*/  @!P0 STS [R2], RZ ;  /* 0x000000ff02008388 */ /* 0x0001e20000000800 */
[----:B------:R-:W-:Y:S01]  /*0110*/  BAR.SYNC.DEFER_BLOCKING 0x0 ;  /* 0x0000000000007b1d */ /* 0x000fe20000010000 */
[----:B--2---:R-:W-:Y:S01]  /*0120*/  ISETP.GE.AND P1, PT, R3, UR7, PT ;  /* 0x0000000703007c0c */ /* 0x004fe2000bf26270 */
[----:B-1----:R-:W-:-:S12]  /*0130*/  IMAD R4, R5, UR5, RZ ;  /* 0x0000000505047c24 */ /* 0x002fd8000f8e02ff */
[----:B0--3--:R-:W-:Y:S05]  /*0140*/  @P1 BRA `(.L_x_1) ;  /* 0x00000004000c1947 */ /* 0x009fea0003800000 */
[----:B------:R-:W0:Y:S01]  /*0150*/  I2F.U32.RP R10, R4 ;  /* 0x00000004000a7306 */ /* 0x000e220000209000 */
[C---:B------:R-:W-:Y:S01]  /*0160*/  IMAD.IADD R5, R4.reuse, 0x1, R3 ;  /* 0x0000000104057824 */ /* 0x040fe200078e0203 */
[----:B------:R-:W-:Y:S01]  /*0170*/  ISETP.NE.U32.AND P3, PT, R4, RZ, PT ;  /* 0x000000ff0400720c */ /* 0x000fe20003f65070 */
[----:B------:R-:W-:Y:S01]  /*0180*/  IMAD.MOV R11, RZ, RZ, -R4 ;  /* 0x000000ffff0b7224 */ /* 0x000fe200078e0a04 */
[----:B------:R-:W-:Y:S02]  /*0190*/  BSSY.RECONVERGENT B1, `(.L_x_2) ;  /* 0x0000025000017945 */ /* 0x000fe40003800200 */
[C---:B------:R-:W-:Y:S02]  /*01a0*/  ISETP.GE.AND P1, PT, R5.reuse, UR7, PT ;  /* 0x0000000705007c0c */ /* 0x040fe4000bf26270 */
[----:B------:R-:W-:Y:S02]  /*01b0*/  VIMNMX R8, PT, PT, R5, UR7, !PT ;  /* 0x0000000705087c48 */ /* 0x000fe4000ffe0100 */
[----:B------:R-:W-:-:S04]  /*01c0*/  SEL R9, RZ, 0x1, P1 ;  /* 0x00000001ff097807 */ /* 0x000fc80000800000 */
[----:B------:R-:W-:Y:S01]  /*01d0*/  IADD3 R5, PT, PT, R8, -R5, -R9 ;  /* 0x8000000508057210 */ /* 0x000fe20007ffe809 */
[----:B0-----:R-:W0:Y:S02]  /*01e0*/  MUFU.RCP R10, R10 ;  /* 0x0000000a000a7308 */ /* 0x001e240000001000 */
[----:B0-----:R-:W-:-:S06]  /*01f0*/  VIADD R6, R10, 0xffffffe ;  /* 0x0ffffffe0a067836 */ /* 0x001fcc0000000000 */
[----:B------:R0:W1:Y:S02]  /*0200*/  F2I.FTZ.U32.TRUNC.NTZ R7, R6 ;  /* 0x0000000600077305 */ /* 0x000064000021f000 */
[----:B0-----:R-:W-:Y:S02]  /*0210*/  IMAD.MOV.U32 R6, RZ, RZ, RZ ;  /* 0x000000ffff067224 */ /* 0x001fe400078e00ff */
[----:B-1----:R-:W-:-:S04]  /*0220*/  IMAD R11, R11, R7, RZ ;  /* 0x000000070b0b7224 */ /* 0x002fc800078e02ff */
[----:B------:R-:W-:-:S06]  /*0230*/  IMAD.HI.U32 R10, R7, R11, R6 ;  /* 0x0000000b070a7227 */ /* 0x000fcc00078e0006 */
[----:B------:R-:W-:-:S04]  /*0240*/  IMAD.HI.U32 R10, R10, R5, RZ ;  /* 0x000000050a0a7227 */ /* 0x000fc800078e00ff */
[----:B------:R-:W-:-:S04]  /*0250*/  IMAD.MOV R6, RZ, RZ, -R10 ;  /* 0x000000ffff067224 */ /* 0x000fc800078e0a0a */
[----:B------:R-:W-:-:S05]  /*0260*/  IMAD R5, R4, R6, R5 ;  /* 0x0000000604057224 */ /* 0x000fca00078e0205 */
[----:B------:R-:W-:-:S13]  /*0270*/  ISETP.GE.U32.AND P1, PT, R5, R4, PT ;  /* 0x000000040500720c */ /* 0x000fda0003f26070 */
[----:B------:R-:W-:Y:S02]  /*0280*/  @P1 IMAD.IADD R5, R5, 0x1, -R4 ;  /* 0x0000000105051824 */ /* 0x000fe400078e0a04 */
[----:B------:R-:W-:-:S03]  /*0290*/  @P1 VIADD R10, R10, 0x1 ;  /* 0x000000010a0a1836 */ /* 0x000fc60000000000 */
[----:B------:R-:W-:-:S13]  /*02a0*/  ISETP.GE.U32.AND P2, PT, R5, R4, PT ;  /* 0x000000040500720c */ /* 0x000fda0003f46070 */
[----:B------:R-:W-:Y:S01]  /*02b0*/  @P2 VIADD R10, R10, 0x1 ;  /* 0x000000010a0a2836 */ /* 0x000fe20000000000 */
[----:B------:R-:W-:-:S05]  /*02c0*/  @!P3 LOP3.LUT R10, RZ, R4, RZ, 0x33, !PT ;  /* 0x00000004ff0ab212 */ /* 0x000fca00078e33ff */
[----:B------:R-:W-:-:S05]  /*02d0*/  IMAD.IADD R5, R9, 0x1, R10 ;  /* 0x0000000109057824 */ /* 0x000fca00078e020a */
[C---:B------:R-:W-:Y:S02]  /*02e0*/  LOP3.LUT R6, R5.reuse, 0x3, RZ, 0xc0, !PT ;  /* 0x0000000305067812 */ /* 0x040fe400078ec0ff */
[----:B------:R-:W-:Y:S02]  /*02f0*/  ISETP.GE.U32.AND P1, PT, R5, 0x3, PT ;  /* 0x000000030500780c */ /* 0x000fe40003f26070 */
[----:B------:R-:W-:-:S13]  /*0300*/  ISETP.NE.AND P2, PT, R6, 0x3, PT ;  /* 0x000000030600780c */ /* 0x000fda0003f45270 */
[----:B------:R-:W-:Y:S05]  /*0310*/  @!P2 BRA `(.L_x_3) ;  /* 0x000000000030a947 */ /* 0x000fea0003800000 */
[----:B------:R-:W-:-:S05]  /*0320*/  VIADD R5, R5, 0x1 ;  /* 0x0000000105057836 */ /* 0x000fca0000000000 */
[----:B------:R-:W-:-:S05]  /*0330*/  LOP3.LUT R5, R5, 0x3, RZ, 0xc0, !PT ;  /* 0x0000000305057812 */ /* 0x000fca00078ec0ff */
[----:B------:R-:W-:-:S07]  /*0340*/  IMAD.MOV R5, RZ, RZ, -R5 ;  /* 0x000000ffff057224 */ /* 0x000fce00078e0a05 */
.L_x_4:
[----:B------:R-:W-:-:S04]  /*0350*/  IADD3 R6, P2, PT, R3, UR10, RZ ;  /* 0x0000000a03067c10 */ /* 0x000fc8000ff5e0ff */
[----:B------:R-:W-:-:S05]  /*0360*/  LEA.HI.X.SX32 R7, R3, UR11, 0x1, P2 ;  /* 0x0000000b03077c11 */ /* 0x000fca00090f0eff */
[----:B------:R-:W2:Y:S01]  /*0370*/  LDG.E.U8 R6, desc[UR8][R6.64] ;  /* 0x0000000806067981 */ /* 0x000ea2000c1e1100 */
[----:B------:R-:W-:Y:S02]  /*0380*/  VIADD R5, R5, 0x1 ;  /* 0x0000000105057836 */ /* 0x000fe40000000000 */
[----:B------:R-:W-:-:S03]  /*0390*/  IMAD.IADD R3, R4, 0x1, R3 ;  /* 0x0000000104037824 */ /* 0x000fc600078e0203 */
[----:B------:R-:W-:Y:S02]  /*03a0*/  ISETP.NE.AND P2, PT, R5, RZ, PT ;  /* 0x000000ff0500720c */ /* 0x000fe40003f45270 */
[----:B0-2---:R-:W-:-:S05]  /*03b0*/  LEA R8, R6, UR4, 0x2 ;  /* 0x0000000406087c11 */ /* 0x005fca000f8e10ff */
[----:B------:R0:W-:Y:S06]  /*03c0*/  ATOMS.POPC.INC.32 RZ, [R8+URZ] ;  /* 0x0000000008ff7f8c */ /* 0x0001ec000d8000ff */
[----:B------:R-:W-:Y:S05]  /*03d0*/  @P2 BRA `(.L_x_4) ;  /* 0xfffffffc00dc2947 */ /* 0x000fea000383ffff */
.L_x_3:
[----:B------:R-:W-:Y:S05]  /*03e0*/  BSYNC.RECONVERGENT B1 ;  /* 0x0000000000017941 */ /* 0x000fea0003800200 */
.L_x_2:
[----:B------:R-:W-:Y:S05]  /*03f0*/  @!P1 BRA `(.L_x_1) ;  /* 0x0000000000609947 */ /* 0x000fea0003800000 */
[----:B------:R-:W-:-:S07]  /*0400*/  SHF.R.S32.HI R17, RZ, 0x1f, R4 ;  /* 0x0000001fff117819 */ /* 0x000fce0000011404 */
.L_x_5:
[----:B------:R-:W-:-:S04]  /*0410*/  IADD3 R12, P1, PT, R3, UR12, RZ ;  /* 0x0000000c030c7c10 */ /* 0x000fc8000ff3e0ff */
[----:B------:R-:W-:Y:S02]  /*0420*/  LEA.HI.X.SX32 R13, R3, UR13, 0x1, P1 ;  /* 0x0000000d030d7c11 */ /* 0x000fe400088f0eff */
[----:B------:R-:W-:-:S03]  /*0430*/  IADD3 R6, P1, PT, R4, R12, RZ ;  /* 0x0000000c04067210 */ /* 0x000fc60007f3e0ff */
[----:B------:R-:W2:Y:S02]  /*0440*/  LDG.E.U8 R12, desc[UR8][R12.64] ;  /* 0x000000080c0c7981 */ /* 0x000ea4000c1e1100 */
[----:B------:R-:W-:Y:S01]  /*0450*/  IMAD.X R7, R17, 0x1, R13, P1 ;  /* 0x0000000111077824 */ /* 0x000fe200008e060d */
[----:B0-----:R-:W-:-:S04]  /*0460*/  IADD3 R8, P1, PT, R4, R6, RZ ;  /* 0x0000000604087210 */ /* 0x001fc80007f3e0ff */
[----:B------:R-:W3:Y:S01]  /*0470*/  LDG.E.U8 R6, desc[UR8][R6.64] ;  /* 0x0000000806067981 */ /* 0x000ee2000c1e1100 */
[----:B------:R-:W-:Y:S01]  /*0480*/  IMAD.X R9, R17, 0x1, R7, P1 ;  /* 0x0000000111097824 */ /* 0x000fe200008e0607 */
[----:B------:R-:W-:-:S04]  /*0490*/  IADD3 R10, P1, PT, R4, R8, RZ ;  /* 0x00000008040a7210 */ /* 0x000fc80007f3e0ff */
[----:B------:R-:W4:Y:S01]  /*04a0*/  LDG.E.U8 R8, desc[UR8][R8.64] ;  /* 0x0000000808087981 */ /* 0x000f22000c1e1100 */
[----:B------:R-:W-:-:S05]  /*04b0*/  IMAD.X R11, R17, 0x1, R9, P1 ;  /* 0x00000001110b7824 */ /* 0x000fca00008e0609 */
[----:B------:R-:W5:Y:S01]  /*04c0*/  LDG.E.U8 R10, desc[UR8][R10.64] ;  /* 0x000000080a0a7981 */ /* 0x000f62000c1e1100 */
[----:B------:R-:W-:-:S05]  /*04d0*/  IMAD R3, R4, 0x4, R3 ;  /* 0x0000000404037824 */ /* 0x000fca00078e0203 */
[----:B------:R-:W-:Y:S02]  /*04e0*/  ISETP.GE.AND P1, PT, R3, UR7, PT ;  /* 0x0000000703007c0c */ /* 0x000fe4000bf26270 */
[----:B-12---:R-:W-:-:S05]  /*04f0*/  LEA R5, R12, UR4, 0x2 ;  /* 0x000000040c057c11 */ /* 0x006fca000f8e10ff */
[----:B------:R1:W-:Y:S01]  /*0500*/  ATOMS.POPC.INC.32 RZ, [R5+URZ] ;  /* 0x0000000005ff7f8c */ /* 0x0003e2000d8000ff */
[----:B---3--:R-:W-:-:S05]  /*0510*/  LEA R14, R6, UR4, 0x2 ;  /* 0x00000004060e7c11 */ /* 0x008fca000f8e10ff */
[----:B------:R1:W-:Y:S01]  /*0520*/  ATOMS.POPC.INC.32 RZ, [R14+URZ] ;  /* 0x000000000eff7f8c */ /* 0x0003e2000d8000ff */
[----:B----4-:R-:W-:-:S05]  /*0530*/  LEA R15, R8, UR4, 0x2 ;  /* 0x00000004080f7c11 */ /* 0x010fca000f8e10ff */
[----:B------:R1:W-:Y:S01]  /*0540*/  ATOMS.POPC.INC.32 RZ, [R15+URZ] ;  /* 0x000000000fff7f8c */ /* 0x0003e2000d8000ff */
[----:B-----5:R-:W-:-:S05]  /*0550*/  LEA R16, R10, UR4, 0x2 ;  /* 0x000000040a107c11 */ /* 0x020fca000f8e10ff */
[----:B------:R1:W-:Y:S01]  /*0560*/  ATOMS.POPC.INC.32 RZ, [R16+URZ] ;  /* 0x0000000010ff7f8c */ /* 0x0003e2000d8000ff */
[----:B------:R-:W-:Y:S05]  /*0570*/  @!P1 BRA `(.L_x_5) ;  /* 0xfffffffc00a49947 */ /* 0x000fea000383ffff */
.L_x_1:
[----:B------:R-:W-:Y:S05]  /*0580*/  BSYNC.RECONVERGENT B0 ;  /* 0x0000000000007941 */ /* 0x000fea0003800200 */
.L_x_0:
[----:B------:R-:W-:Y:S06]  /*0590*/  BAR.SYNC.DEFER_BLOCKING 0x0 ;  /* 0x0000000000007b1d */ /* 0x000fec0000010000 */
[----:B------:R-:W-:Y:S05]  /*05a0*/  @P0 EXIT ;  /* 0x000000000000094d */ /* 0x000fea0003800000 */
[----:B------:R-:W2:Y:S01]  /*05b0*/  LDS R3, [R2] ;  /* 0x0000000002037984 */ /* 0x000ea20000000800 */
[----:B-1----:R-:W1:Y:S02]  /*05c0*/  LDC.64 R4, c[0x0][0x388] ;  /* 0x0000e200ff047b82 */ /* 0x002e640000000a00 */
[----:B-1----:R-:W-:-:S05]  /*05d0*/  IMAD.WIDE.U32 R4, R0, 0x4, R4 ;  /* 0x0000000400047825 */ /* 0x002fca00078e0004 */
[----:B--2---:R-:W-:Y:S01]  /*05e0*/  REDG.E.ADD.STRONG.GPU desc[UR8][R4.64], R3 ;  /* 0x000000030400798e */ /* 0x004fe2000c12e108 */
[----:B------:R-:W-:Y:S05]  /*05f0*/  EXIT ;  /* 0x000000000000794d */ /* 0x000fea0003800000 */
.L_x_6:
[----:B------:R-:W-:-:S00]  /*0600*/  BRA `(.L_x_6) ;  /* 0xfffffffc00fc7947 */ /* 0x000fc0000383ffff */
[----:B------:R-:W-:-:S00]  /*0610*/  NOP ;  /* 0x0000000000007918 */ /* 0x000fc00000000000 */
        /* <DEDUP_REMOVED lines=14> */
.L_x_7:


//--------------------- .nv.shared._Z16histogram_kernelPKhPii --------------------------
	.section	.nv.shared._Z16histogram_kernelPKhPii,"aw",@nobits
	.sectionflags	@""
	.align	4
.nv.shared._Z16histogram_kernelPKhPii:
	.zero		2048


//--------------------- .nv.shared.reserved.0     --------------------------
	.section	.nv.shared.reserved.0,"aw",@nobits
	.weak		__nv_reservedSMEM_offset_0_alias
	.size		__nv_reservedSMEM_offset_0_alias, 0, 64
	.other		__nv_reservedSMEM_offset_0_alias,@"STO_CUDA_RESERVED_SHARED STV_DEFAULT"
__nv_reservedSMEM_offset_0_alias:
	.zero		0
	.zero		64


//--------------------- .nv.constant0._Z16histogram_kernelPKhPii --------------------------
	.section	.nv.constant0._Z16histogram_kernelPKhPii,"a",@progbits
	.sectionflags	@""
	.align	4
.nv.constant0._Z16histogram_kernelPKhPii:
	.zero		916


//--------------------- SYMBOLS --------------------------

	.type		.nv.reservedSmem.offset0,@object
	.size		.nv.reservedSmem.offset0,0x4
	.type		.nv.reservedSmem.cap,@object
	.size		.nv.reservedSmem.cap,0x4
